	.headerflags	@"EF_CUDA_TEXMODE_UNIFIED EF_CUDA_64BIT_ADDRESS EF_CUDA_ACCELERATORS EF_CUDA_SM90 EF_CUDA_VIRTUAL_SM(EF_CUDA_SM90)"
	.elftype	@"ET_EXEC"


//--------------------- .nv.info                  --------------------------
	.section	.nv.info,"",@"SHT_CUDA_INFO"
	.align	4


	//----- nvinfo : EIATTR_REGCOUNT
	.align		4
        /*0000*/ 	.byte	0x04, 0x2f
        /*0002*/ 	.short	(.L_1 - .L_0)
	.align		4
.L_0:
        /*0004*/ 	.word	index@(triton_poi_fused_avg_pool2d_1)
        /*0008*/ 	.word	0x0000001c


	//----- nvinfo : EIATTR_MIN_STACK_SIZE
	.align		4
.L_1:
        /*000c*/ 	.byte	0x04, 0x12
        /*000e*/ 	.short	(.L_3 - .L_2)
	.align		4
.L_2:
        /*0010*/ 	.word	index@(triton_poi_fused_avg_pool2d_1)
        /*0014*/ 	.word	0x00000000


	//----- nvinfo : EIATTR_FRAME_SIZE
	.align		4
.L_3:
        /*0018*/ 	.byte	0x04, 0x11
        /*001a*/ 	.short	(.L_5 - .L_4)
	.align		4
.L_4:
        /*001c*/ 	.word	index@(triton_poi_fused_avg_pool2d_1)
        /*0020*/ 	.word	0x00000000


	//----- nvinfo : EIATTR_MIN_STACK_SIZE
	.align		4
.L_5:
        /*0024*/ 	.byte	0x04, 0x12
        /*0026*/ 	.short	(.L_7 - .L_6)
	.align		4
.L_6:
        /*0028*/ 	.word	index@(triton_poi_fused_avg_pool2d_1)
        /*002c*/ 	.word	0x00000000
.L_7:


//--------------------- .nv.info.triton_poi_fused_avg_pool2d_1 --------------------------
	.section	.nv.info.triton_poi_fused_avg_pool2d_1,"",@"SHT_CUDA_INFO"
	.sectionflags	@""
	.align	4


	//----- nvinfo : EIATTR_CUDA_API_VERSION
	.align		4
        /*0000*/ 	.byte	0x04, 0x37
        /*0002*/ 	.short	(.L_9 - .L_8)
.L_8:
        /*0004*/ 	.word	0x0000007c


	//----- nvinfo : EIATTR_KPARAM_INFO
	.align		4
.L_9:
        /*0008*/ 	.byte	0x04, 0x17
        /*000a*/ 	.short	(.L_11 - .L_10)
.L_10:
        /*000c*/ 	.word	0x00000000
        /*0010*/ 	.short	0x0002
        /*0012*/ 	.short	0x0010
        /*0014*/ 	.byte	0x00, 0xf0, 0x11, 0x00


	//----- nvinfo : EIATTR_KPARAM_INFO
	.align		4
.L_11:
        /*0018*/ 	.byte	0x04, 0x17
        /*001a*/ 	.short	(.L_13 - .L_12)
.L_12:
        /*001c*/ 	.word	0x00000000
        /*0020*/ 	.short	0x0001
        /*0022*/ 	.short	0x0008
        /*0024*/ 	.byte	0x00, 0xf4, 0x21, 0x00


	//----- nvinfo : EIATTR_KPARAM_INFO
	.align		4
.L_13:
        /*0028*/ 	.byte	0x04, 0x17
        /*002a*/ 	.short	(.L_15 - .L_14)
.L_14:
        /*002c*/ 	.word	0x00000000
        /*0030*/ 	.short	0x0000
        /*0032*/ 	.short	0x0000
        /*0034*/ 	.byte	0x00, 0xf4, 0x21, 0x00


	//----- nvinfo : EIATTR_SPARSE_MMA_MASK
	.align		4
.L_15:
        /*0038*/ 	.byte	0x03, 0x50
        /*003a*/ 	.short	0x0000


	//----- nvinfo : EIATTR_MAXREG_COUNT
	.align		4
        /*003c*/ 	.byte	0x03, 0x1b
        /*003e*/ 	.short	0x00ff


	//----- nvinfo : EIATTR_EXIT_INSTR_OFFSETS
	.align		4
        /*0040*/ 	.byte	0x04, 0x1c
        /*0042*/ 	.short	(.L_17 - .L_16)


	//   ....[0]....
.L_16:
        /*0044*/ 	.word	0x00000330


	//   ....[1]....
        /*0048*/ 	.word	0x00000370


	//----- nvinfo : EIATTR_REQNTID
	.align		4
.L_17:
        /*004c*/ 	.byte	0x04, 0x10
        /*004e*/ 	.short	(.L_19 - .L_18)
.L_18:
        /*0050*/ 	.word	0x00000080
        /*0054*/ 	.word	0x00000001
        /*0058*/ 	.word	0x00000001


	//----- nvinfo : EIATTR_CBANK_PARAM_SIZE
	.align		4
.L_19:
        /*005c*/ 	.byte	0x03, 0x19
        /*005e*/ 	.short	0x0014


	//----- nvinfo : EIATTR_PARAM_CBANK
	.align		4
        /*0060*/ 	.byte	0x04, 0x0a
        /*0062*/ 	.short	(.L_21 - .L_20)
	.align		4
.L_20:
        /*0064*/ 	.word	index@(.nv.constant0.triton_poi_fused_avg_pool2d_1)
        /*0068*/ 	.short	0x0210
        /*006a*/ 	.short	0x0014


	//----- nvinfo : EIATTR_SW_WAR
	.align		4
.L_21:
        /*006c*/ 	.byte	0x04, 0x36
        /*006e*/ 	.short	(.L_23 - .L_22)
.L_22:
        /*0070*/ 	.word	0x00000008
.L_23:


//--------------------- .nv.callgraph             --------------------------
	.section	.nv.callgraph,"",@"SHT_CUDA_CALLGRAPH"
	.align	4
	.sectionentsize	8
	.align		4
        /*0000*/ 	.word	0x00000000
	.align		4
        /*0004*/ 	.word	0xffffffff
	.align		4
        /*0008*/ 	.word	0x00000000
	.align		4
        /*000c*/ 	.word	0xfffffffe
	.align		4
        /*0010*/ 	.word	0x00000000
	.align		4
        /*0014*/ 	.word	0xfffffffd
	.align		4
        /*0018*/ 	.word	0x00000000
	.align		4
        /*001c*/ 	.word	0xfffffffc


//--------------------- .text.triton_poi_fused_avg_pool2d_1 --------------------------
	.section	.text.triton_poi_fused_avg_pool2d_1,"ax",@progbits
	.align	128
        .global         triton_poi_fused_avg_pool2d_1
        .type           triton_poi_fused_avg_pool2d_1,@function
        .size           triton_poi_fused_avg_pool2d_1,(.L_x_1 - triton_poi_fused_avg_pool2d_1)
        .other          triton_poi_fused_avg_pool2d_1,@"STO_CUDA_ENTRY STV_DEFAULT"
triton_poi_fused_avg_pool2d_1:
.text.triton_poi_fused_avg_pool2d_1:
[----:B------:R-:W0:Y:S02]  /*0000*/  LDC R1, c[0x0][0x28] ;  /* 0x00000a00ff017b82 */ /* 0x000e240000000800 */
[----:B------:R-:W1:Y:S01]  /*0010*/  S2R R0, SR_TID.X ;  /* 0x0000000000007919 */ /* 0x000e620000002100 */
[----:B------:R-:W-:Y:S01]  /*0020*/  ULDC.64 UR4, c[0x0][0x208] ;  /* 0x0000820000047ab9 */ /* 0x000fe20000000a00 */
[----:B------:R-:W2:Y:S01]  /*0030*/  S2R R3, SR_CTAID.X ;  /* 0x0000000000037919 */ /* 0x000ea20000002500 */
[----:B-1----:R-:W-:-:S04]  /*0040*/  SHF.L.U32 R0, R0, 0x1, RZ ;  /* 0x0000000100007819 */ /* 0x002fc800000006ff */
[----:B------:R-:W-:-:S04]  /*0050*/  LOP3.LUT R0, R0, 0xfe, RZ, 0xc0, !PT ;  /* 0x000000fe00007812 */ /* 0x000fc800078ec0ff */
[----:B--2---:R-:W-:Y:S02]  /*0060*/  LEA R0, R3, R0, 0x8 ;  /* 0x0000000003007211 */ /* 0x004fe400078e40ff */
[----:B------:R-:W1:Y:S02]  /*0070*/  LDC.64 R2, c[0x0][0x210] ;  /* 0x00008400ff027b82 */ /* 0x000e640000000a00 */
[----:B------:R-:W-:Y:S01]  /*0080*/  IADD3 R4, R0, 0x1, RZ ;  /* 0x0000000100047810 */ /* 0x000fe20007ffe0ff */
[C---:B------:R-:W-:Y:S01]  /*0090*/  IMAD.HI R5, R0.reuse, 0x2aaaaaab, RZ ;  /* 0x2aaaaaab00057827 */ /* 0x040fe200078e02ff */
[----:B------:R-:W-:-:S03]  /*00a0*/  ISETP.GE.AND P0, PT, R0, 0x2400, PT ;  /* 0x000024000000780c */ /* 0x000fc60003f06270 */
[----:B------:R-:W-:Y:S01]  /*00b0*/  IMAD.HI R7, R4, 0x2aaaaaab, RZ ;  /* 0x2aaaaaab04077827 */ /* 0x000fe200078e02ff */
[----:B------:R-:W-:-:S04]  /*00c0*/  SHF.R.S32.HI R6, RZ, 0x1, R5 ;  /* 0x00000001ff067819 */ /* 0x000fc80000011405 */
[----:B------:R-:W-:Y:S02]  /*00d0*/  SHF.R.U32.HI R8, RZ, 0x1, R7 ;  /* 0x00000001ff087819 */ /* 0x000fe40000011607 */
[----:B------:R-:W-:Y:S02]  /*00e0*/  LEA.HI R5, R5, R6, RZ, 0x1 ;  /* 0x0000000605057211 */ /* 0x000fe400078f08ff */
[----:B------:R-:W-:Y:S02]  /*00f0*/  LEA.HI R7, R7, R8, RZ, 0x1 ;  /* 0x0000000807077211 */ /* 0x000fe400078f08ff */
[----:B------:R-:W-:Y:S01]  /*0100*/  CS2R R8, SRZ ;  /* 0x0000000000087805 */ /* 0x000fe2000001ff00 */
[C---:B------:R-:W-:Y:S02]  /*0110*/  IMAD R6, R5.reuse, -0xc, R0 ;  /* 0xfffffff405067824 */ /* 0x040fe400078e0200 */
[----:B------:R-:W-:Y:S02]  /*0120*/  IMAD R5, R5, 0x30, RZ ;  /* 0x0000003005057824 */ /* 0x000fe400078e02ff */
[----:B------:R-:W-:-:S03]  /*0130*/  IMAD R7, R7, -0xc, R4 ;  /* 0xfffffff407077824 */ /* 0x000fc600078e0204 */
[-C--:B------:R-:W-:Y:S02]  /*0140*/  LEA R11, R6, R5.reuse, 0x1 ;  /* 0x00000005060b7211 */ /* 0x080fe400078e08ff */
[----:B------:R-:W-:Y:S02]  /*0150*/  LEA R19, R7, R5, 0x1 ;  /* 0x0000000507137211 */ /* 0x000fe400078e08ff */
[----:B------:R-:W-:Y:S02]  /*0160*/  CS2R R4, SRZ ;  /* 0x0000000000047805 */ /* 0x000fe4000001ff00 */
[----:B------:R-:W-:Y:S02]  /*0170*/  CS2R R6, SRZ ;  /* 0x0000000000067805 */ /* 0x000fe4000001ff00 */
[----:B------:R-:W-:Y:S01]  /*0180*/  IADD3 R17, R11, 0x18, RZ ;  /* 0x000000180b117810 */ /* 0x000fe20007ffe0ff */
[----:B-1----:R-:W-:Y:S01]  /*0190*/  IMAD.WIDE R12, R11, 0x4, R2 ;  /* 0x000000040b0c7825 */ /* 0x002fe200078e0202 */
[----:B------:R-:W-:-:S03]  /*01a0*/  IADD3 R21, R19, 0x18, RZ ;  /* 0x0000001813157810 */ /* 0x000fc60007ffe0ff */
[--C-:B------:R-:W-:Y:S01]  /*01b0*/  IMAD.WIDE R14, R19, 0x4, R2.reuse ;  /* 0x00000004130e7825 */ /* 0x100fe200078e0202 */
[----:B------:R-:W-:Y:S01]  /*01c0*/  IADD3 R23, R11, 0x19, RZ ;  /* 0x000000190b177810 */ /* 0x000fe20007ffe0ff */
[----:B------:R-:W2:Y:S01]  /*01d0*/  @!P0 LDG.E.EL R4, desc[UR4][R12.64] ;  /* 0x000000040c048981 */ /* 0x000ea2000c2e1900 */
[----:B------:R-:W-:Y:S01]  /*01e0*/  IADD3 R25, R19, 0x19, RZ ;  /* 0x0000001913197810 */ /* 0x000fe20007ffe0ff */
[--C-:B------:R-:W-:Y:S02]  /*01f0*/  IMAD.WIDE R16, R17, 0x4, R2.reuse ;  /* 0x0000000411107825 */ /* 0x100fe400078e0202 */
[----:B------:R1:W2:Y:S02]  /*0200*/  @!P0 LDG.E.EL R9, desc[UR4][R12.64+0x4] ;  /* 0x000004040c098981 */ /* 0x0002a4000c2e1900 */
[----:B------:R-:W-:Y:S02]  /*0210*/  IMAD.WIDE R10, R21, 0x4, R2 ;  /* 0x00000004150a7825 */ /* 0x000fe400078e0202 */
[----:B------:R-:W3:Y:S01]  /*0220*/  @!P0 LDG.E.EL R6, desc[UR4][R14.64] ;  /* 0x000000040e068981 */ /* 0x000ee2000c2e1900 */
[----:B------:R-:W-:-:S03]  /*0230*/  CS2R R20, SRZ ;  /* 0x0000000000147805 */ /* 0x000fc6000001ff00 */
[----:B------:R-:W3:Y:S01]  /*0240*/  @!P0 LDG.E.EL R7, desc[UR4][R14.64+0x4] ;  /* 0x000004040e078981 */ /* 0x000ee2000c2e1900 */
[----:B------:R-:W-:-:S03]  /*0250*/  IMAD.WIDE R18, R23, 0x4, R2 ;  /* 0x0000000417127825 */ /* 0x000fc600078e0202 */
[----:B------:R-:W4:Y:S01]  /*0260*/  @!P0 LDG.E.EL R5, desc[UR4][R16.64] ;  /* 0x0000000410058981 */ /* 0x000f22000c2e1900 */
[----:B-1----:R-:W-:Y:S02]  /*0270*/  IMAD.WIDE R12, R25, 0x4, R2 ;  /* 0x00000004190c7825 */ /* 0x002fe400078e0202 */
[----:B------:R-:W1:Y:S01]  /*0280*/  LDC.64 R2, c[0x0][0x218] ;  /* 0x00008600ff027b82 */ /* 0x000e620000000a00 */
[----:B------:R-:W5:Y:S04]  /*0290*/  @!P0 LDG.E.EL R8, desc[UR4][R10.64] ;  /* 0x000000040a088981 */ /* 0x000f68000c2e1900 */
[----:B------:R-:W5:Y:S04]  /*02a0*/  @!P0 LDG.E.EL R20, desc[UR4][R18.64] ;  /* 0x0000000412148981 */ /* 0x000f68000c2e1900 */
[----:B------:R-:W5:Y:S01]  /*02b0*/  @!P0 LDG.E.EL R21, desc[UR4][R12.64] ;  /* 0x000000040c158981 */ /* 0x000f62000c2e1900 */
[----:B-1----:R-:W-:-:S04]  /*02c0*/  IMAD.WIDE R2, R0, 0x4, R2 ;  /* 0x0000000400027825 */ /* 0x002fc800078e0202 */
[----:B--2---:R-:W-:Y:S01]  /*02d0*/  FADD R4, R9, R4 ;  /* 0x0000000409047221 */ /* 0x004fe20000000000 */
[----:B---3--:R-:W-:-:S03]  /*02e0*/  FADD R7, R7, R6 ;  /* 0x0000000607077221 */ /* 0x008fc60000000000 */
[----:B----4-:R-:W-:Y:S01]  /*02f0*/  FADD R5, R4, R5 ;  /* 0x0000000504057221 */ /* 0x010fe20000000000 */
[----:B-----5:R-:W-:-:S03]  /*0300*/  FADD R8, R7, R8 ;  /* 0x0000000807087221 */ /* 0x020fc60000000000 */
[----:B------:R-:W-:Y:S01]  /*0310*/  FADD R5, R5, R20 ;  /* 0x0000001405057221 */ /* 0x000fe20000000000 */
[----:B------:R-:W-:Y:S01]  /*0320*/  FADD R8, R8, R21 ;  /* 0x0000001508087221 */ /* 0x000fe20000000000 */
[----:B------:R-:W-:Y:S06]  /*0330*/  @P0 EXIT ;  /* 0x000000000000094d */ /* 0x000fec0003800000 */
[----:B------:R-:W-:Y:S01]  /*0340*/  FMUL R4, R5, 0.25 ;  /* 0x3e80000005047820 */ /* 0x000fe20000400000 */
[----:B------:R-:W-:-:S05]  /*0350*/  FMUL R5, R8, 0.25 ;  /* 0x3e80000008057820 */ /* 0x000fca0000400000 */
[----:B------:R-:W-:Y:S01]  /*0360*/  STG.E.64 desc[UR4][R2.64], R4 ;  /* 0x0000000402007986 */ /* 0x000fe2000c101b04 */
[----:B------:R-:W-:Y:S05]  /*0370*/  EXIT ;  /* 0x000000000000794d */ /* 0x000fea0003800000 */
.L_x_0:
[----:B------:R-:W-:-:S00]  /*0380*/  BRA `(.L_x_0) ;  /* 0xfffffffc00fc7947 */ /* 0x000fc0000383ffff */
[----:B------:R-:W-:-:S00]  /*0390*/  NOP ;  /* 0x0000000000007918 */ /* 0x000fc00000000000 */
        /* <DEDUP_REMOVED lines=14> */
.L_x_1:


//--------------------- .nv.constant0.triton_poi_fused_avg_pool2d_1 --------------------------
	.section	.nv.constant0.triton_poi_fused_avg_pool2d_1,"a",@progbits
	.sectionflags	@""
	.align	4
.nv.constant0.triton_poi_fused_avg_pool2d_1:
	.zero		548
